//
// Generated by NVIDIA NVVM Compiler
//
// Compiler Build ID: CL-36424714
// Cuda compilation tools, release 13.0, V13.0.88
// Based on NVVM 20.0.0
//

.version 9.0
.target sm_100
.address_size 64

	// .globl	vector_scale_kernel

.visible .entry vector_scale_kernel(
	.param .u64 .ptr .align 1 vector_scale_kernel_param_0,
	.param .u64 .ptr .align 1 vector_scale_kernel_param_1,
	.param .f32 vector_scale_kernel_param_2,
	.param .u32 vector_scale_kernel_param_3
)
{
	.reg .pred 	%p<2>;
	.reg .b32 	%r<6>;
	.reg .b32 	%f<4>;
	.reg .b64 	%rd<8>;

	ld.param.u64 	%rd1, [vector_scale_kernel_param_0];
	ld.param.u64 	%rd2, [vector_scale_kernel_param_1];
	ld.param.f32 	%f1, [vector_scale_kernel_param_2];
	ld.param.u32 	%r2, [vector_scale_kernel_param_3];
	mov.u32 	%r3, %tid.x;
	mov.u32 	%r4, %ntid.x;
	mov.u32 	%r5, %ctaid.x;
	mad.lo.s32 	%r1, %r4, %r5, %r3;
	setp.ge.s32 	%p1, %r1, %r2;
	@%p1 bra 	$L__BB0_2;
	cvta.to.global.u64 	%rd3, %rd2;
	cvta.to.global.u64 	%rd4, %rd1;
	mul.wide.s32 	%rd5, %r1, 4;
	add.s64 	%rd6, %rd3, %rd5;
	ld.global.f32 	%f2, [%rd6];
	mul.f32 	%f3, %f1, %f2;
	add.s64 	%rd7, %rd4, %rd5;
	st.global.f32 	[%rd7], %f3;
$L__BB0_2:
	ret;

}


// ===== COMPILED SASS (sm_100) =====

	.target	sm_100

	.elftype	@"ET_EXEC"


//--------------------- .note.nv.tkinfo           --------------------------
	.section	.note.nv.tkinfo,"",@"SHT_NOTE"
	.sectionflags	@"SHF_NOTE_NV_TKINFO"
	.tkinfo
        /*0018*/ 	.word	0x00000002
        /*0030*/ 	.string	""
        /*0030*/ 	.string	"ptxas"
        /*0030*/ 	.string	"Cuda compilation tools, release 13.0, V13.0.88"
        /*0030*/ 	.string	"Build cuda_13.0.r13.0/compiler.36424714_0"
        /*0030*/ 	.string	"-arch sm_100 -m 64 "



//--------------------- .note.nv.cuinfo           --------------------------
	.section	.note.nv.cuinfo,"",@"SHT_NOTE"
	.sectionflags	@"SHF_NOTE_NV_CUINFO"
        /*0018*/ 	.short	0x0002
        /*001a*/ 	.short	0x0064
        /*001c*/ 	.short	0x0082
	.zero		2


//--------------------- .nv.info                  --------------------------
	.section	.nv.info,"",@"SHT_CUDA_INFO"
	.align	4


	//----- nvinfo : EIATTR_REGCOUNT
	.align		4
        /*0000*/ 	.byte	0x04, 0x2f
        /*0002*/ 	.short	(.L_1 - .L_0)
	.align		4
.L_0:
        /*0004*/ 	.word	index@(vector_scale_kernel)
        /*0008*/ 	.word	0x0000000a


	//----- nvinfo : EIATTR_FRAME_SIZE
	.align		4
.L_1:
        /*000c*/ 	.byte	0x04, 0x11
        /*000e*/ 	.short	(.L_3 - .L_2)
	.align		4
.L_2:
        /*0010*/ 	.word	index@(vector_scale_kernel)
        /*0014*/ 	.word	0x00000000


	//----- nvinfo : EIATTR_MIN_STACK_SIZE
	.align		4
.L_3:
        /*0018*/ 	.byte	0x04, 0x12
        /*001a*/ 	.short	(.L_5 - .L_4)
	.align		4
.L_4:
        /*001c*/ 	.word	index@(vector_scale_kernel)
        /*0020*/ 	.word	0x00000000
.L_5:


//--------------------- .nv.compat                --------------------------
	.section	.nv.compat,"",@"SHT_CUDA_COMPAT_INFO"
	.align	4
        /*0000*/ 	.byte	0x02, 0x09, 0x00, 0x00, 0x02, 0x02, 0x01, 0x00, 0x02, 0x05, 0x05, 0x00, 0x03, 0x07, 0x01, 0x01
        /*0010*/ 	.byte	0x02, 0x03, 0x00, 0x00, 0x02, 0x06, 0x01, 0x00, 0x04, 0x0b, 0x08, 0x00, 0x09, 0x00, 0x00, 0x00
        /*0020*/ 	.byte	0x00, 0x00, 0x00, 0x00


//--------------------- .nv.info.vector_scale_kernel --------------------------
	.section	.nv.info.vector_scale_kernel,"",@"SHT_CUDA_INFO"
	.sectionflags	@""
	.align	4


	//----- nvinfo : EIATTR_CUDA_API_VERSION
	.align		4
        /*0000*/ 	.byte	0x04, 0x37
        /*0002*/ 	.short	(.L_7 - .L_6)
.L_6:
        /*0004*/ 	.word	0x00000082


	//----- nvinfo : EIATTR_KPARAM_INFO
	.align		4
.L_7:
        /*0008*/ 	.byte	0x04, 0x17
        /*000a*/ 	.short	(.L_9 - .L_8)
.L_8:
        /*000c*/ 	.word	0x00000000
        /*0010*/ 	.short	0x0003
        /*0012*/ 	.short	0x0014
        /*0014*/ 	.byte	0x00, 0xf0, 0x11, 0x00


	//----- nvinfo : EIATTR_KPARAM_INFO
	.align		4
.L_9:
        /*0018*/ 	.byte	0x04, 0x17
        /*001a*/ 	.short	(.L_11 - .L_10)
.L_10:
        /*001c*/ 	.word	0x00000000
        /*0020*/ 	.short	0x0002
        /*0022*/ 	.short	0x0010
        /*0024*/ 	.byte	0x00, 0xf0, 0x11, 0x00


	//----- nvinfo : EIATTR_KPARAM_INFO
	.align		4
.L_11:
        /*0028*/ 	.byte	0x04, 0x17
        /*002a*/ 	.short	(.L_13 - .L_12)
.L_12:
        /*002c*/ 	.word	0x00000000
        /*0030*/ 	.short	0x0001
        /*0032*/ 	.short	0x0008
        /*0034*/ 	.byte	0x00, 0xf5, 0x21, 0x00


	//----- nvinfo : EIATTR_KPARAM_INFO
	.align		4
.L_13:
        /*0038*/ 	.byte	0x04, 0x17
        /*003a*/ 	.short	(.L_15 - .L_14)
.L_14:
        /*003c*/ 	.word	0x00000000
        /*0040*/ 	.short	0x0000
        /*0042*/ 	.short	0x0000
        /*0044*/ 	.byte	0x00, 0xf5, 0x21, 0x00


	//----- nvinfo : EIATTR_SPARSE_MMA_MASK
	.align		4
.L_15:
        /*0048*/ 	.byte	0x03, 0x50
        /*004a*/ 	.short	0x0000


	//----- nvinfo : EIATTR_MAXREG_COUNT
	.align		4
        /*004c*/ 	.byte	0x03, 0x1b
        /*004e*/ 	.short	0x00ff


	//----- nvinfo : EIATTR_MERCURY_ISA_VERSION
	.align		4
        /*0050*/ 	.byte	0x03, 0x5f
        /*0052*/ 	.short	0x0101


	//----- nvinfo : EIATTR_VRC_CTA_INIT_COUNT
	.align		4
        /*0054*/ 	.byte	0x02, 0x4a
	.zero		1
	.zero		1


	//----- nvinfo : EIATTR_EXIT_INSTR_OFFSETS
	.align		4
        /*0058*/ 	.byte	0x04, 0x1c
        /*005a*/ 	.short	(.L_17 - .L_16)


	//   ....[0]....
.L_16:
        /*005c*/ 	.word	0x00000070


	//   ....[1]....
        /*0060*/ 	.word	0x00000110


	//----- nvinfo : EIATTR_CBANK_PARAM_SIZE
	.align		4
.L_17:
        /*0064*/ 	.byte	0x03, 0x19
        /*0066*/ 	.short	0x0018


	//----- nvinfo : EIATTR_PARAM_CBANK
	.align		4
        /*0068*/ 	.byte	0x04, 0x0a
        /*006a*/ 	.short	(.L_19 - .L_18)
	.align		4
.L_18:
        /*006c*/ 	.word	index@(.nv.constant0.vector_scale_kernel)
        /*0070*/ 	.short	0x0380
        /*0072*/ 	.short	0x0018


	//----- nvinfo : EIATTR_SW_WAR
	.align		4
.L_19:
        /*0074*/ 	.byte	0x04, 0x36
        /*0076*/ 	.short	(.L_21 - .L_20)
.L_20:
        /*0078*/ 	.word	0x00000008
.L_21:


//--------------------- .nv.callgraph             --------------------------
	.section	.nv.callgraph,"",@"SHT_CUDA_CALLGRAPH"
	.align	4
	.sectionentsize	8
	.align		4
        /*0000*/ 	.word	0x00000000
	.align		4
        /*0004*/ 	.word	0xffffffff
	.align		4
        /*0008*/ 	.word	0x00000000
	.align		4
        /*000c*/ 	.word	0xfffffffe
	.align		4
        /*0010*/ 	.word	0x00000000
	.align		4
        /*0014*/ 	.word	0xfffffffd
	.align		4
        /*0018*/ 	.word	0x00000000
	.align		4
        /*001c*/ 	.word	0xfffffffc


//--------------------- .text.vector_scale_kernel --------------------------
	.section	.text.vector_scale_kernel,"ax",@progbits
	.align	128
        .global         vector_scale_kernel
        .type           vector_scale_kernel,@function
        .size           vector_scale_kernel,(.L_x_1 - vector_scale_kernel)
        .other          vector_scale_kernel,@"STO_CUDA_ENTRY STV_DEFAULT"
vector_scale_kernel:
.text.vector_scale_kernel:
[----:B------:R-:W-:Y:S01]  /*0000*/  LDC R1, c[0x0][0x37c] ;  /* 0x0000df00ff017b82 */ /* 0x000fe20000000800 */
[----:B------:R-:W0:Y:S01]  /*0010*/  S2R R7, SR_TID.X ;  /* 0x0000000000077919 */ /* 0x000e220000002100 */
[----:B------:R-:W0:Y:S01]  /*0020*/  LDCU UR4, c[0x0][0x360] ;  /* 0x00006c00ff0477ac */ /* 0x000e220008000800 */
[----:B------:R-:W0:Y:S01]  /*0030*/  S2R R0, SR_CTAID.X ;  /* 0x0000000000007919 */ /* 0x000e220000002500 */
[----:B------:R-:W1:Y:S01]  /*0040*/  LDCU UR5, c[0x0][0x394] ;  /* 0x00007280ff0577ac */ /* 0x000e620008000800 */
[----:B0-----:R-:W-:-:S05]  /*0050*/  IMAD R7, R0, UR4, R7 ;  /* 0x0000000400077c24 */ /* 0x001fca000f8e0207 */
[----:B-1----:R-:W-:-:S13]  /*0060*/  ISETP.GE.AND P0, PT, R7, UR5, PT ;  /* 0x0000000507007c0c */ /* 0x002fda000bf06270 */
[----:B------:R-:W-:Y:S05]  /*0070*/  @P0 EXIT ;  /* 0x000000000000094d */ /* 0x000fea0003800000 */
[----:B------:R-:W0:Y:S01]  /*0080*/  LDC.64 R2, c[0x0][0x388] ;  /* 0x0000e200ff027b82 */ /* 0x000e220000000a00 */
[----:B------:R-:W1:Y:S01]  /*0090*/  LDCU.64 UR4, c[0x0][0x358] ;  /* 0x00006b00ff0477ac */ /* 0x000e620008000a00 */
[----:B------:R-:W2:Y:S06]  /*00a0*/  LDCU UR6, c[0x0][0x390] ;  /* 0x00007200ff0677ac */ /* 0x000eac0008000800 */
[----:B------:R-:W3:Y:S01]  /*00b0*/  LDC.64 R4, c[0x0][0x380] ;  /* 0x0000e000ff047b82 */ /* 0x000ee20000000a00 */
[----:B0-----:R-:W-:-:S06]  /*00c0*/  IMAD.WIDE R2, R7, 0x4, R2 ;  /* 0x0000000407027825 */ /* 0x001fcc00078e0202 */
[----:B-1----:R-:W2:Y:S01]  /*00d0*/  LDG.E R2, desc[UR4][R2.64] ;  /* 0x0000000402027981 */ /* 0x002ea2000c1e1900 */
[----:B---3--:R-:W-:-:S04]  /*00e0*/  IMAD.WIDE R4, R7, 0x4, R4 ;  /* 0x0000000407047825 */ /* 0x008fc800078e0204 */
[----:B--2---:R-:W-:-:S05]  /*00f0*/  FMUL R7, R2, UR6 ;  /* 0x0000000602077c20 */ /* 0x004fca0008400000 */
[----:B------:R-:W-:Y:S01]  /*0100*/  STG.E desc[UR4][R4.64], R7 ;  /* 0x0000000704007986 */ /* 0x000fe2000c101904 */
[----:B------:R-:W-:Y:S05]  /*0110*/  EXIT ;  /* 0x000000000000794d */ /* 0x000fea0003800000 */
.L_x_0:
[----:B------:R-:W-:-:S00]  /*0120*/  BRA `(.L_x_0) ;  /* 0xfffffffc00fc7947 */ /* 0x000fc0000383ffff */
[----:B------:R-:W-:-:S00]  /*0130*/  NOP ;  /* 0x0000000000007918 */ /* 0x000fc00000000000 */
        /* <DEDUP_REMOVED lines=12> */
.L_x_1:


//--------------------- .nv.shared.reserved.0     --------------------------
	.section	.nv.shared.reserved.0,"aw",@nobits
	.weak		__nv_reservedSMEM_offset_0_alias
	.size		__nv_reservedSMEM_offset_0_alias, 0, 64
	.other		__nv_reservedSMEM_offset_0_alias,@"STO_CUDA_RESERVED_SHARED STV_DEFAULT"
__nv_reservedSMEM_offset_0_alias:
	.zero		0
	.zero		64


//--------------------- .nv.constant0.vector_scale_kernel --------------------------
	.section	.nv.constant0.vector_scale_kernel,"a",@progbits
	.sectionflags	@""
	.align	4
.nv.constant0.vector_scale_kernel:
	.zero		920


//--------------------- SYMBOLS --------------------------

	.type		.nv.reservedSmem.offset0,@object
	.size		.nv.reservedSmem.offset0,0x4
